	.headerflags	@"EF_CUDA_TEXMODE_UNIFIED EF_CUDA_64BIT_ADDRESS EF_CUDA_ACCELERATORS EF_CUDA_SM90 EF_CUDA_VIRTUAL_SM(EF_CUDA_SM90)"
	.elftype	@"ET_EXEC"


//--------------------- .nv.info                  --------------------------
	.section	.nv.info,"",@"SHT_CUDA_INFO"
	.align	4


	//----- nvinfo : EIATTR_REGCOUNT
	.align		4
        /*0000*/ 	.byte	0x04, 0x2f
        /*0002*/ 	.short	(.L_1 - .L_0)
	.align		4
.L_0:
        /*0004*/ 	.word	index@(triton_per_fused__safe_softmax_3)
        /*0008*/ 	.word	0x00000010


	//----- nvinfo : EIATTR_MIN_STACK_SIZE
	.align		4
.L_1:
        /*000c*/ 	.byte	0x04, 0x12
        /*000e*/ 	.short	(.L_3 - .L_2)
	.align		4
.L_2:
        /*0010*/ 	.word	index@(triton_per_fused__safe_softmax_3)
        /*0014*/ 	.word	0x00000000


	//----- nvinfo : EIATTR_FRAME_SIZE
	.align		4
.L_3:
        /*0018*/ 	.byte	0x04, 0x11
        /*001a*/ 	.short	(.L_5 - .L_4)
	.align		4
.L_4:
        /*001c*/ 	.word	index@(triton_per_fused__safe_softmax_3)
        /*0020*/ 	.word	0x00000000


	//----- nvinfo : EIATTR_MIN_STACK_SIZE
	.align		4
.L_5:
        /*0024*/ 	.byte	0x04, 0x12
        /*0026*/ 	.short	(.L_7 - .L_6)
	.align		4
.L_6:
        /*0028*/ 	.word	index@(triton_per_fused__safe_softmax_3)
        /*002c*/ 	.word	0x00000000
.L_7:


//--------------------- .nv.info.triton_per_fused__safe_softmax_3 --------------------------
	.section	.nv.info.triton_per_fused__safe_softmax_3,"",@"SHT_CUDA_INFO"
	.sectionflags	@""
	.align	4


	//----- nvinfo : EIATTR_CUDA_API_VERSION
	.align		4
        /*0000*/ 	.byte	0x04, 0x37
        /*0002*/ 	.short	(.L_9 - .L_8)
.L_8:
        /*0004*/ 	.word	0x0000007c


	//----- nvinfo : EIATTR_KPARAM_INFO
	.align		4
.L_9:
        /*0008*/ 	.byte	0x04, 0x17
        /*000a*/ 	.short	(.L_11 - .L_10)
.L_10:
        /*000c*/ 	.word	0x00000000
        /*0010*/ 	.short	0x0002
        /*0012*/ 	.short	0x000c
        /*0014*/ 	.byte	0x00, 0xf0, 0x11, 0x00


	//----- nvinfo : EIATTR_KPARAM_INFO
	.align		4
.L_11:
        /*0018*/ 	.byte	0x04, 0x17
        /*001a*/ 	.short	(.L_13 - .L_12)
.L_12:
        /*001c*/ 	.word	0x00000000
        /*0020*/ 	.short	0x0001
        /*0022*/ 	.short	0x0008
        /*0024*/ 	.byte	0x00, 0xf0, 0x11, 0x00


	//----- nvinfo : EIATTR_KPARAM_INFO
	.align		4
.L_13:
        /*0028*/ 	.byte	0x04, 0x17
        /*002a*/ 	.short	(.L_15 - .L_14)
.L_14:
        /*002c*/ 	.word	0x00000000
        /*0030*/ 	.short	0x0000
        /*0032*/ 	.short	0x0000
        /*0034*/ 	.byte	0x00, 0xf4, 0x21, 0x00


	//----- nvinfo : EIATTR_SPARSE_MMA_MASK
	.align		4
.L_15:
        /*0038*/ 	.byte	0x03, 0x50
        /*003a*/ 	.short	0x0000


	//----- nvinfo : EIATTR_MAXREG_COUNT
	.align		4
        /*003c*/ 	.byte	0x03, 0x1b
        /*003e*/ 	.short	0x00ff


	//----- nvinfo : EIATTR_COOP_GROUP_MASK_REGIDS
	.align		4
        /*0040*/ 	.byte	0x04, 0x29
        /*0042*/ 	.short	(.L_17 - .L_16)


	//   ....[0]....
.L_16:
        /*0044*/ 	.word	0xffffffff


	//   ....[1]....
        /*0048*/ 	.word	0xffffffff


	//   ....[2]....
        /*004c*/ 	.word	0xffffffff


	//   ....[3]....
        /*0050*/ 	.word	0xffffffff


	//   ....[4]....
        /*0054*/ 	.word	0xffffffff


	//   ....[5]....
        /*0058*/ 	.word	0xffffffff


	//   ....[6]....
        /*005c*/ 	.word	0xffffffff


	//   ....[7]....
        /*0060*/ 	.word	0xffffffff


	//   ....[8]....
        /*0064*/ 	.word	0xffffffff


	//   ....[9]....
        /*0068*/ 	.word	0xffffffff


	//   ....[10]....
        /*006c*/ 	.word	0xffffffff


	//   ....[11]....
        /*0070*/ 	.word	0xffffffff


	//----- nvinfo : EIATTR_COOP_GROUP_INSTR_OFFSETS
	.align		4
.L_17:
        /*0074*/ 	.byte	0x04, 0x28
        /*0076*/ 	.short	(.L_19 - .L_18)


	//   ....[0]....
.L_18:
        /*0078*/ 	.word	0x000000f0


	//   ....[1]....
        /*007c*/ 	.word	0x00000130


	//   ....[2]....
        /*0080*/ 	.word	0x00000170


	//   ....[3]....
        /*0084*/ 	.word	0x000001b0


	//   ....[4]....
        /*0088*/ 	.word	0x00000260


	//   ....[5]....
        /*008c*/ 	.word	0x00000280


	//   ....[6]....
        /*0090*/ 	.word	0x000002a0


	//   ....[7]....
        /*0094*/ 	.word	0x000002c0


	//   ....[8]....
        /*0098*/ 	.word	0x000002e0


	//   ....[9]....
        /*009c*/ 	.word	0x00000300


	//   ....[10]....
        /*00a0*/ 	.word	0x00000320


	//   ....[11]....
        /*00a4*/ 	.word	0x00000340


	//----- nvinfo : EIATTR_EXIT_INSTR_OFFSETS
	.align		4
.L_19:
        /*00a8*/ 	.byte	0x04, 0x1c
        /*00aa*/ 	.short	(.L_21 - .L_20)


	//   ....[0]....
.L_20:
        /*00ac*/ 	.word	0x00000420


	//   ....[1]....
        /*00b0*/ 	.word	0x00000440


	//----- nvinfo : EIATTR_REQNTID
	.align		4
.L_21:
        /*00b4*/ 	.byte	0x04, 0x10
        /*00b6*/ 	.short	(.L_23 - .L_22)
.L_22:
        /*00b8*/ 	.word	0x00000040
        /*00bc*/ 	.word	0x00000001
        /*00c0*/ 	.word	0x00000001


	//----- nvinfo : EIATTR_CBANK_PARAM_SIZE
	.align		4
.L_23:
        /*00c4*/ 	.byte	0x03, 0x19
        /*00c6*/ 	.short	0x0010


	//----- nvinfo : EIATTR_PARAM_CBANK
	.align		4
        /*00c8*/ 	.byte	0x04, 0x0a
        /*00ca*/ 	.short	(.L_25 - .L_24)
	.align		4
.L_24:
        /*00cc*/ 	.word	index@(.nv.constant0.triton_per_fused__safe_softmax_3)
        /*00d0*/ 	.short	0x0210
        /*00d2*/ 	.short	0x0010


	//----- nvinfo : EIATTR_SW_WAR
	.align		4
.L_25:
        /*00d4*/ 	.byte	0x04, 0x36
        /*00d6*/ 	.short	(.L_27 - .L_26)
.L_26:
        /*00d8*/ 	.word	0x00000008
.L_27:


//--------------------- .nv.callgraph             --------------------------
	.section	.nv.callgraph,"",@"SHT_CUDA_CALLGRAPH"
	.align	4
	.sectionentsize	8
	.align		4
        /*0000*/ 	.word	0x00000000
	.align		4
        /*0004*/ 	.word	0xffffffff
	.align		4
        /*0008*/ 	.word	0x00000000
	.align		4
        /*000c*/ 	.word	0xfffffffe
	.align		4
        /*0010*/ 	.word	0x00000000
	.align		4
        /*0014*/ 	.word	0xfffffffd
	.align		4
        /*0018*/ 	.word	0x00000000
	.align		4
        /*001c*/ 	.word	0xfffffffc


//--------------------- .text.triton_per_fused__safe_softmax_3 --------------------------
	.section	.text.triton_per_fused__safe_softmax_3,"ax",@progbits
	.align	128
        .global         triton_per_fused__safe_softmax_3
        .type           triton_per_fused__safe_softmax_3,@function
        .size           triton_per_fused__safe_softmax_3,(.L_x_2 - triton_per_fused__safe_softmax_3)
        .other          triton_per_fused__safe_softmax_3,@"STO_CUDA_ENTRY STV_DEFAULT"
triton_per_fused__safe_softmax_3:
.text.triton_per_fused__safe_softmax_3:
[----:B------:R-:W0:Y:S02]  /*0000*/  LDC R1, c[0x0][0x28] ;  /* 0x00000a00ff017b82 */ /* 0x000e240000000800 */
[----:B------:R-:W1:Y:S01]  /*0010*/  S2R R0, SR_CTAID.X ;  /* 0x0000000000007919 */ /* 0x000e620000002500 */
[----:B------:R-:W2:Y:S01]  /*0020*/  LDC.64 R2, c[0x0][0x210] ;  /* 0x00008400ff027b82 */ /* 0x000ea20000000a00 */
[----:B------:R-:W-:Y:S01]  /*0030*/  ULDC.64 UR4, c[0x0][0x208] ;  /* 0x0000820000047ab9 */ /* 0x000fe20000000a00 */
[----:B------:R-:W-:Y:S01]  /*0040*/  IMAD.MOV.U32 R4, RZ, RZ, RZ ;  /* 0x000000ffff047224 */ /* 0x000fe200078e00ff */
[----:B------:R-:W3:Y:S01]  /*0050*/  S2R R12, SR_TID.X ;  /* 0x00000000000c7919 */ /* 0x000ee20000002100 */
[----:B-1----:R-:W-:Y:S02]  /*0060*/  ISETP.GE.AND P0, PT, R0, 0x100, PT ;  /* 0x000001000000780c */ /* 0x002fe40003f06270 */
[----:B---3--:R-:W-:-:S05]  /*0070*/  LOP3.LUT R5, R12, 0xf, RZ, 0xc0, !PT ;  /* 0x0000000f0c057812 */ /* 0x008fca00078ec0ff */
[----:B------:R-:W-:-:S04]  /*0080*/  IMAD R5, R0, 0x10, R5 ;  /* 0x0000001000057824 */ /* 0x000fc800078e0205 */
[----:B--2---:R-:W-:Y:S02]  /*0090*/  IMAD.WIDE R2, R5, 0x4, R2 ;  /* 0x0000000405027825 */ /* 0x004fe400078e0202 */
[----:B------:R-:W-:Y:S05]  /*00a0*/  @P0 BRA `(.L_x_0) ;  /* 0x0000000000040947 */ /* 0x000fea0003800000 */
[----:B------:R1:W5:Y:S02]  /*00b0*/  LDG.E R4, desc[UR4][R2.64] ;  /* 0x0000000402047981 */ /* 0x000364000c1e1900 */
.L_x_0:
[----:B-----5:R-:W-:-:S04]  /*00c0*/  SEL R4, R4, RZ, !P0 ;  /* 0x000000ff04047207 */ /* 0x020fc80004000000 */
[----:B------:R-:W-:-:S04]  /*00d0*/  FSEL R5, R4, -INF , !P0 ;  /* 0xff80000004057808 */ /* 0x000fc80004000000 */
[C---:B------:R-:W-:Y:S01]  /*00e0*/  FSETP.NAN.AND P2, PT, R5.reuse, R5, PT ;  /* 0x000000050500720b */ /* 0x040fe20003f48000 */
[----:B------:R-:W2:Y:S02]  /*00f0*/  SHFL.BFLY PT, R6, R5, 0x8, 0x1f ;  /* 0x0d001f0005067f89 */ /* 0x000ea400000e0000 */
[----:B--2---:R-:W-:-:S13]  /*0100*/  FSETP.GT.AND P1, PT, R5, R6, PT ;  /* 0x000000060500720b */ /* 0x004fda0003f24000 */
[----:B------:R-:W-:-:S04]  /*0110*/  @!P1 FSEL R5, R5, R6, P2 ;  /* 0x0000000605059208 */ /* 0x000fc80001000000 */
        /* <DEDUP_REMOVED lines=11> */
[----:B------:R-:W-:-:S05]  /*01d0*/  @!P1 FSEL R5, R5, R6, P2 ;  /* 0x0000000605059208 */ /* 0x000fca0001000000 */
[----:B------:R-:W-:-:S04]  /*01e0*/  FADD R6, R4, -R5 ;  /* 0x8000000504067221 */ /* 0x000fc80000000000 */
[----:B------:R-:W-:-:S05]  /*01f0*/  FMUL R6, R6, 1.4426950216293334961 ;  /* 0x3fb8aa3b06067820 */ /* 0x000fca0000400000 */
[----:B------:R-:W-:-:S13]  /*0200*/  FSETP.GEU.AND P1, PT, R6, -126, PT ;  /* 0xc2fc00000600780b */ /* 0x000fda0003f2e000 */
[----:B------:R-:W-:-:S04]  /*0210*/  @!P1 FMUL R6, R6, 0.5 ;  /* 0x3f00000006069820 */ /* 0x000fc80000400000 */
[----:B------:R-:W2:Y:S02]  /*0220*/  MUFU.EX2 R7, R6 ;  /* 0x0000000600077308 */ /* 0x000ea40000000800 */
[----:B--2---:R-:W-:-:S05]  /*0230*/  @!P1 FMUL R7, R7, R7 ;  /* 0x0000000707079220 */ /* 0x004fca0000400000 */
[----:B------:R-:W-:Y:S02]  /*0240*/  FSEL R8, R7, RZ, !P0 ;  /* 0x000000ff07087208 */ /* 0x000fe40004000000 */
[----:B------:R-:W-:-:S03]  /*0250*/  FSETP.NEU.AND P0, PT, R4, -INF , !P0 ;  /* 0xff8000000400780b */ /* 0x000fc6000470d000 */
[----:B------:R-:W2:Y:S01]  /*0260*/  SHFL.BFLY PT, R5, R8, 0x8, 0x1f ;  /* 0x0d001f0008057f89 */ /* 0x000ea200000e0000 */
[----:B------:R-:W-:-:S05]  /*0270*/  SEL R11, RZ, 0x1, !P0 ;  /* 0x00000001ff0b7807 */ /* 0x000fca0004000000 */
[----:B------:R-:W3:Y:S01]  /*0280*/  SHFL.BFLY PT, R4, R11, 0x8, 0x1f ;  /* 0x0d001f000b047f89 */ /* 0x000ee200000e0000 */
[----:B--2---:R-:W-:-:S05]  /*0290*/  FADD R5, R8, R5 ;  /* 0x0000000508057221 */ /* 0x004fca0000000000 */
[----:B------:R-:W2:Y:S01]  /*02a0*/  SHFL.BFLY PT, R10, R5, 0x4, 0x1f ;  /* 0x0c801f00050a7f89 */ /* 0x000ea200000e0000 */
[----:B---3--:R-:W-:-:S05]  /*02b0*/  LOP3.LUT R6, R4, R11, RZ, 0xfc, !PT ;  /* 0x0000000b04067212 */ /* 0x008fca00078efcff */
        /* <DEDUP_REMOVED lines=10> */
[C---:B------:R-:W-:Y:S02]  /*0360*/  FSETP.GT.AND P0, PT, |R4|.reuse, 8.50705917302346158658e+37, PT ;  /* 0x7e8000000400780b */ /* 0x040fe40003f04200 */
[----:B------:R-:W-:-:S11]  /*0370*/  FSETP.GEU.AND P1, PT, |R4|, 1.175494350822287508e-38, PT ;  /* 0x008000000400780b */ /* 0x000fd60003f2e200 */
[----:B------:R-:W-:Y:S01]  /*0380*/  @P0 FMUL R4, R4, 0.25 ;  /* 0x3e80000004040820 */ /* 0x000fe20000400000 */
[----:B------:R-:W-:Y:S01]  /*0390*/  @P0 FMUL R7, R7, 0.25 ;  /* 0x3e80000007070820 */ /* 0x000fe20000400000 */
[----:B------:R-:W-:Y:S02]  /*03a0*/  LOP3.LUT P0, RZ, R12, 0x30, RZ, 0xc0, !PT ;  /* 0x000000300cff7812 */ /* 0x000fe4000780c0ff */
[----:B------:R-:W-:Y:S01]  /*03b0*/  @!P1 FMUL R4, R4, 16777216 ;  /* 0x4b80000004049820 */ /* 0x000fe20000400000 */
[----:B------:R-:W-:Y:S01]  /*03c0*/  @!P1 FMUL R7, R7, 16777216 ;  /* 0x4b80000007079820 */ /* 0x000fe20000400000 */
[----:B------:R-:W-:Y:S02]  /*03d0*/  ISETP.LT.AND P0, PT, R0, 0x100, !P0 ;  /* 0x000001000000780c */ /* 0x000fe40004701270 */
[----:B---3--:R-:W-:Y:S02]  /*03e0*/  LOP3.LUT P1, RZ, R8, R5, RZ, 0xfc, !PT ;  /* 0x0000000508ff7212 */ /* 0x008fe4000782fcff */
[----:B------:R-:W2:Y:S02]  /*03f0*/  MUFU.RCP R4, R4 ;  /* 0x0000000400047308 */ /* 0x000ea40000001000 */
[----:B--2---:R-:W-:-:S05]  /*0400*/  FMUL R7, R4, R7 ;  /* 0x0000000704077220 */ /* 0x004fca0000400000 */
[----:B------:R-:W-:Y:S02]  /*0410*/  SEL R7, R7, RZ, P1 ;  /* 0x000000ff07077207 */ /* 0x000fe40000800000 */
[----:B------:R-:W-:Y:S05]  /*0420*/  @!P0 EXIT ;  /* 0x000000000000894d */ /* 0x000fea0003800000 */
[----:B------:R-:W-:Y:S01]  /*0430*/  STG.E desc[UR4][R2.64], R7 ;  /* 0x0000000702007986 */ /* 0x000fe2000c101904 */
[----:B------:R-:W-:Y:S05]  /*0440*/  EXIT ;  /* 0x000000000000794d */ /* 0x000fea0003800000 */
.L_x_1:
[----:B------:R-:W-:-:S00]  /*0450*/  BRA `(.L_x_1) ;  /* 0xfffffffc00fc7947 */ /* 0x000fc0000383ffff */
[----:B------:R-:W-:-:S00]  /*0460*/  NOP ;  /* 0x0000000000007918 */ /* 0x000fc00000000000 */
        /* <DEDUP_REMOVED lines=9> */
.L_x_2:


//--------------------- .nv.constant0.triton_per_fused__safe_softmax_3 --------------------------
	.section	.nv.constant0.triton_per_fused__safe_softmax_3,"a",@progbits
	.sectionflags	@""
	.align	4
.nv.constant0.triton_per_fused__safe_softmax_3:
	.zero		544
